//
// Generated by NVIDIA NVVM Compiler
//
// Compiler Build ID: CL-36424714
// Cuda compilation tools, release 13.0, V13.0.88
// Based on NVVM 20.0.0
//

.version 9.0
.target sm_100
.address_size 64

	// .globl	_Z10add_kernelPK6__halfS1_Pfii
// _ZZ10add_kernelPK6__halfS1_PfiiE8shared_a has been demoted
// _ZZ10add_kernelPK6__halfS1_PfiiE8shared_b has been demoted

.visible .entry _Z10add_kernelPK6__halfS1_Pfii(
	.param .u64 .ptr .align 1 _Z10add_kernelPK6__halfS1_Pfii_param_0,
	.param .u64 .ptr .align 1 _Z10add_kernelPK6__halfS1_Pfii_param_1,
	.param .u64 .ptr .align 1 _Z10add_kernelPK6__halfS1_Pfii_param_2,
	.param .u32 _Z10add_kernelPK6__halfS1_Pfii_param_3,
	.param .u32 _Z10add_kernelPK6__halfS1_Pfii_param_4
)
{
	.reg .pred 	%p<4>;
	.reg .b16 	%rs<5>;
	.reg .b32 	%r<20>;
	.reg .b32 	%f<4>;
	.reg .b64 	%rd<12>;
	// demoted variable
	.shared .align 2 .b8 _ZZ10add_kernelPK6__halfS1_PfiiE8shared_a[512];
	// demoted variable
	.shared .align 2 .b8 _ZZ10add_kernelPK6__halfS1_PfiiE8shared_b[512];
	ld.param.u64 	%rd1, [_Z10add_kernelPK6__halfS1_Pfii_param_0];
	ld.param.u64 	%rd2, [_Z10add_kernelPK6__halfS1_Pfii_param_1];
	ld.param.u64 	%rd3, [_Z10add_kernelPK6__halfS1_Pfii_param_2];
	ld.param.u32 	%r6, [_Z10add_kernelPK6__halfS1_Pfii_param_3];
	ld.param.u32 	%r5, [_Z10add_kernelPK6__halfS1_Pfii_param_4];
	mov.u32 	%r7, %ctaid.y;
	shl.b32 	%r8, %r7, 4;
	mov.u32 	%r1, %tid.y;
	add.s32 	%r2, %r8, %r1;
	mov.u32 	%r9, %ctaid.x;
	shl.b32 	%r10, %r9, 4;
	mov.u32 	%r3, %tid.x;
	add.s32 	%r4, %r10, %r3;
	setp.ge.s32 	%p1, %r2, %r6;
	setp.ge.s32 	%p2, %r4, %r5;
	or.pred  	%p3, %p1, %p2;
	@%p3 bra 	$L__BB0_2;
	cvta.to.global.u64 	%rd4, %rd1;
	cvta.to.global.u64 	%rd5, %rd2;
	cvta.to.global.u64 	%rd6, %rd3;
	shl.b32 	%r11, %r1, 5;
	mov.u32 	%r12, _ZZ10add_kernelPK6__halfS1_PfiiE8shared_a;
	add.s32 	%r13, %r12, %r11;
	shl.b32 	%r14, %r3, 1;
	add.s32 	%r15, %r13, %r14;
	mad.lo.s32 	%r16, %r5, %r2, %r4;
	mul.wide.s32 	%rd7, %r16, 2;
	add.s64 	%rd8, %rd4, %rd7;
	ld.global.u16 	%rs3, [%rd8];
	st.shared.u16 	[%r15], %rs3;
	mov.u32 	%r17, _ZZ10add_kernelPK6__halfS1_PfiiE8shared_b;
	add.s32 	%r18, %r17, %r11;
	add.s32 	%r19, %r18, %r14;
	add.s64 	%rd9, %rd5, %rd7;
	ld.global.u16 	%rs4, [%rd9];
	st.shared.u16 	[%r19], %rs4;
	bar.sync 	0;
	ld.shared.u16 	%rs1, [%r15];
	// begin inline asm
	{  cvt.f32.f16 %f1, %rs1;}

	// end inline asm
	ld.shared.u16 	%rs2, [%r19];
	// begin inline asm
	{  cvt.f32.f16 %f2, %rs2;}

	// end inline asm
	add.f32 	%f3, %f1, %f2;
	mul.wide.s32 	%rd10, %r16, 4;
	add.s64 	%rd11, %rd6, %rd10;
	st.global.f32 	[%rd11], %f3;
$L__BB0_2:
	ret;

}


// ===== COMPILED SASS (sm_100) =====

	.target	sm_100

	.elftype	@"ET_EXEC"


//--------------------- .note.nv.tkinfo           --------------------------
	.section	.note.nv.tkinfo,"",@"SHT_NOTE"
	.sectionflags	@"SHF_NOTE_NV_TKINFO"
	.tkinfo
        /*0018*/ 	.word	0x00000002
        /*0030*/ 	.string	""
        /*0030*/ 	.string	"ptxas"
        /*0030*/ 	.string	"Cuda compilation tools, release 13.0, V13.0.88"
        /*0030*/ 	.string	"Build cuda_13.0.r13.0/compiler.36424714_0"
        /*0030*/ 	.string	"-arch sm_100 -m 64 "



//--------------------- .note.nv.cuinfo           --------------------------
	.section	.note.nv.cuinfo,"",@"SHT_NOTE"
	.sectionflags	@"SHF_NOTE_NV_CUINFO"
        /*0018*/ 	.short	0x0002
        /*001a*/ 	.short	0x0064
        /*001c*/ 	.short	0x0082
	.zero		2


//--------------------- .nv.info                  --------------------------
	.section	.nv.info,"",@"SHT_CUDA_INFO"
	.align	4


	//----- nvinfo : EIATTR_REGCOUNT
	.align		4
        /*0000*/ 	.byte	0x04, 0x2f
        /*0002*/ 	.short	(.L_1 - .L_0)
	.align		4
.L_0:
        /*0004*/ 	.word	index@(_Z10add_kernelPK6__halfS1_Pfii)
        /*0008*/ 	.word	0x00000010


	//----- nvinfo : EIATTR_FRAME_SIZE
	.align		4
.L_1:
        /*000c*/ 	.byte	0x04, 0x11
        /*000e*/ 	.short	(.L_3 - .L_2)
	.align		4
.L_2:
        /*0010*/ 	.word	index@(_Z10add_kernelPK6__halfS1_Pfii)
        /*0014*/ 	.word	0x00000000


	//----- nvinfo : EIATTR_MIN_STACK_SIZE
	.align		4
.L_3:
        /*0018*/ 	.byte	0x04, 0x12
        /*001a*/ 	.short	(.L_5 - .L_4)
	.align		4
.L_4:
        /*001c*/ 	.word	index@(_Z10add_kernelPK6__halfS1_Pfii)
        /*0020*/ 	.word	0x00000000
.L_5:


//--------------------- .nv.compat                --------------------------
	.section	.nv.compat,"",@"SHT_CUDA_COMPAT_INFO"
	.align	4
        /*0000*/ 	.byte	0x02, 0x09, 0x00, 0x00, 0x02, 0x02, 0x01, 0x00, 0x02, 0x05, 0x05, 0x00, 0x03, 0x07, 0x01, 0x01
        /*0010*/ 	.byte	0x02, 0x03, 0x00, 0x00, 0x02, 0x06, 0x01, 0x00, 0x04, 0x0b, 0x08, 0x00, 0x09, 0x00, 0x00, 0x00
        /*0020*/ 	.byte	0x00, 0x00, 0x00, 0x00


//--------------------- .nv.info._Z10add_kernelPK6__halfS1_Pfii --------------------------
	.section	.nv.info._Z10add_kernelPK6__halfS1_Pfii,"",@"SHT_CUDA_INFO"
	.sectionflags	@""
	.align	4


	//----- nvinfo : EIATTR_CUDA_API_VERSION
	.align		4
        /*0000*/ 	.byte	0x04, 0x37
        /*0002*/ 	.short	(.L_7 - .L_6)
.L_6:
        /*0004*/ 	.word	0x00000082


	//----- nvinfo : EIATTR_KPARAM_INFO
	.align		4
.L_7:
        /*0008*/ 	.byte	0x04, 0x17
        /*000a*/ 	.short	(.L_9 - .L_8)
.L_8:
        /*000c*/ 	.word	0x00000000
        /*0010*/ 	.short	0x0004
        /*0012*/ 	.short	0x001c
        /*0014*/ 	.byte	0x00, 0xf0, 0x11, 0x00


	//----- nvinfo : EIATTR_KPARAM_INFO
	.align		4
.L_9:
        /*0018*/ 	.byte	0x04, 0x17
        /*001a*/ 	.short	(.L_11 - .L_10)
.L_10:
        /*001c*/ 	.word	0x00000000
        /*0020*/ 	.short	0x0003
        /*0022*/ 	.short	0x0018
        /*0024*/ 	.byte	0x00, 0xf0, 0x11, 0x00


	//----- nvinfo : EIATTR_KPARAM_INFO
	.align		4
.L_11:
        /*0028*/ 	.byte	0x04, 0x17
        /*002a*/ 	.short	(.L_13 - .L_12)
.L_12:
        /*002c*/ 	.word	0x00000000
        /*0030*/ 	.short	0x0002
        /*0032*/ 	.short	0x0010
        /*0034*/ 	.byte	0x00, 0xf5, 0x21, 0x00


	//----- nvinfo : EIATTR_KPARAM_INFO
	.align		4
.L_13:
        /*0038*/ 	.byte	0x04, 0x17
        /*003a*/ 	.short	(.L_15 - .L_14)
.L_14:
        /*003c*/ 	.word	0x00000000
        /*0040*/ 	.short	0x0001
        /*0042*/ 	.short	0x0008
        /*0044*/ 	.byte	0x00, 0xf5, 0x21, 0x00


	//----- nvinfo : EIATTR_KPARAM_INFO
	.align		4
.L_15:
        /*0048*/ 	.byte	0x04, 0x17
        /*004a*/ 	.short	(.L_17 - .L_16)
.L_16:
        /*004c*/ 	.word	0x00000000
        /*0050*/ 	.short	0x0000
        /*0052*/ 	.short	0x0000
        /*0054*/ 	.byte	0x00, 0xf5, 0x21, 0x00


	//----- nvinfo : EIATTR_SPARSE_MMA_MASK
	.align		4
.L_17:
        /*0058*/ 	.byte	0x03, 0x50
        /*005a*/ 	.short	0x0000


	//----- nvinfo : EIATTR_MAXREG_COUNT
	.align		4
        /*005c*/ 	.byte	0x03, 0x1b
        /*005e*/ 	.short	0x00ff


	//----- nvinfo : EIATTR_NUM_BARRIERS
	.align		4
        /*0060*/ 	.byte	0x02, 0x4c
        /*0062*/ 	.byte	0x01
	.zero		1


	//----- nvinfo : EIATTR_MERCURY_ISA_VERSION
	.align		4
        /*0064*/ 	.byte	0x03, 0x5f
        /*0066*/ 	.short	0x0101


	//----- nvinfo : EIATTR_VRC_CTA_INIT_COUNT
	.align		4
        /*0068*/ 	.byte	0x02, 0x4a
	.zero		1
	.zero		1


	//----- nvinfo : EIATTR_EXIT_INSTR_OFFSETS
	.align		4
        /*006c*/ 	.byte	0x04, 0x1c
        /*006e*/ 	.short	(.L_19 - .L_18)


	//   ....[0]....
.L_18:
        /*0070*/ 	.word	0x000000a0


	//   ....[1]....
        /*0074*/ 	.word	0x00000270


	//----- nvinfo : EIATTR_CBANK_PARAM_SIZE
	.align		4
.L_19:
        /*0078*/ 	.byte	0x03, 0x19
        /*007a*/ 	.short	0x0020


	//----- nvinfo : EIATTR_PARAM_CBANK
	.align		4
        /*007c*/ 	.byte	0x04, 0x0a
        /*007e*/ 	.short	(.L_21 - .L_20)
	.align		4
.L_20:
        /*0080*/ 	.word	index@(.nv.constant0._Z10add_kernelPK6__halfS1_Pfii)
        /*0084*/ 	.short	0x0380
        /*0086*/ 	.short	0x0020


	//----- nvinfo : EIATTR_SW_WAR
	.align		4
.L_21:
        /*0088*/ 	.byte	0x04, 0x36
        /*008a*/ 	.short	(.L_23 - .L_22)
.L_22:
        /*008c*/ 	.word	0x00000008
.L_23:


//--------------------- .nv.callgraph             --------------------------
	.section	.nv.callgraph,"",@"SHT_CUDA_CALLGRAPH"
	.align	4
	.sectionentsize	8
	.align		4
        /*0000*/ 	.word	0x00000000
	.align		4
        /*0004*/ 	.word	0xffffffff
	.align		4
        /*0008*/ 	.word	0x00000000
	.align		4
        /*000c*/ 	.word	0xfffffffe
	.align		4
        /*0010*/ 	.word	0x00000000
	.align		4
        /*0014*/ 	.word	0xfffffffd
	.align		4
        /*0018*/ 	.word	0x00000000
	.align		4
        /*001c*/ 	.word	0xfffffffc


//--------------------- .text._Z10add_kernelPK6__halfS1_Pfii --------------------------
	.section	.text._Z10add_kernelPK6__halfS1_Pfii,"ax",@progbits
	.align	128
        .global         _Z10add_kernelPK6__halfS1_Pfii
        .type           _Z10add_kernelPK6__halfS1_Pfii,@function
        .size           _Z10add_kernelPK6__halfS1_Pfii,(.L_x_1 - _Z10add_kernelPK6__halfS1_Pfii)
        .other          _Z10add_kernelPK6__halfS1_Pfii,@"STO_CUDA_ENTRY STV_DEFAULT"
_Z10add_kernelPK6__halfS1_Pfii:
.text._Z10add_kernelPK6__halfS1_Pfii:
[----:B------:R-:W-:Y:S01]  /*0000*/  LDC R1, c[0x0][0x37c] ;  /* 0x0000df00ff017b82 */ /* 0x000fe20000000800 */
[----:B------:R-:W0:Y:S01]  /*0010*/  S2R R7, SR_CTAID.X ;  /* 0x0000000000077919 */ /* 0x000e220000002500 */
[----:B------:R-:W1:Y:S01]  /*0020*/  LDCU.64 UR6, c[0x0][0x398] ;  /* 0x00007300ff0677ac */ /* 0x000e620008000a00 */
[----:B------:R-:W0:Y:S01]  /*0030*/  S2R R13, SR_TID.X ;  /* 0x00000000000d7919 */ /* 0x000e220000002100 */
[----:B------:R-:W2:Y:S01]  /*0040*/  S2R R0, SR_CTAID.Y ;  /* 0x0000000000007919 */ /* 0x000ea20000002600 */
[----:B------:R-:W2:Y:S01]  /*0050*/  S2R R11, SR_TID.Y ;  /* 0x00000000000b7919 */ /* 0x000ea20000002200 */
[----:B0-----:R-:W-:-:S04]  /*0060*/  LEA R7, R7, R13, 0x4 ;  /* 0x0000000d07077211 */ /* 0x001fc800078e20ff */
[----:B-1----:R-:W-:Y:S02]  /*0070*/  ISETP.GE.AND P0, PT, R7, UR7, PT ;  /* 0x0000000707007c0c */ /* 0x002fe4000bf06270 */
[----:B--2---:R-:W-:-:S04]  /*0080*/  LEA R0, R0, R11, 0x4 ;  /* 0x0000000b00007211 */ /* 0x004fc800078e20ff */
[----:B------:R-:W-:-:S13]  /*0090*/  ISETP.GE.OR P0, PT, R0, UR6, P0 ;  /* 0x0000000600007c0c */ /* 0x000fda0008706670 */
[----:B------:R-:W-:Y:S05]  /*00a0*/  @P0 EXIT ;  /* 0x000000000000094d */ /* 0x000fea0003800000 */
[----:B------:R-:W0:Y:S01]  /*00b0*/  LDC.64 R2, c[0x0][0x380] ;  /* 0x0000e000ff027b82 */ /* 0x000e220000000a00 */
[----:B------:R-:W1:Y:S01]  /*00c0*/  LDCU.64 UR8, c[0x0][0x358] ;  /* 0x00006b00ff0877ac */ /* 0x000e620008000a00 */
[----:B------:R-:W-:-:S06]  /*00d0*/  IMAD R7, R0, UR7, R7 ;  /* 0x0000000700077c24 */ /* 0x000fcc000f8e0207 */
[----:B------:R-:W2:Y:S01]  /*00e0*/  LDC.64 R4, c[0x0][0x388] ;  /* 0x0000e200ff047b82 */ /* 0x000ea20000000a00 */
[----:B0-----:R-:W-:-:S05]  /*00f0*/  IMAD.WIDE R2, R7, 0x2, R2 ;  /* 0x0000000207027825 */ /* 0x001fca00078e0202 */
[----:B-1----:R0:W3:Y:S01]  /*0100*/  LDG.E.U16 R9, desc[UR8][R2.64] ;  /* 0x0000000802097981 */ /* 0x0020e2000c1e1500 */
[----:B--2---:R-:W-:-:S06]  /*0110*/  IMAD.WIDE R4, R7, 0x2, R4 ;  /* 0x0000000207047825 */ /* 0x004fcc00078e0204 */
[----:B------:R-:W2:Y:S01]  /*0120*/  LDG.E.U16 R5, desc[UR8][R4.64] ;  /* 0x0000000804057981 */ /* 0x000ea2000c1e1500 */
[----:B------:R-:W1:Y:S01]  /*0130*/  S2UR UR6, SR_CgaCtaId ;  /* 0x00000000000679c3 */ /* 0x000e620000008800 */
[----:B------:R-:W-:Y:S02]  /*0140*/  UMOV UR4, 0x400 ;  /* 0x0000040000047882 */ /* 0x000fe40000000000 */
[----:B------:R-:W-:-:S05]  /*0150*/  UIADD3 UR5, UPT, UPT, UR4, 0x200, URZ ;  /* 0x0000020004057890 */ /* 0x000fca000fffe0ff */
[----:B0-----:R-:W0:Y:S01]  /*0160*/  LDC.64 R2, c[0x0][0x390] ;  /* 0x0000e400ff027b82 */ /* 0x001e220000000a00 */
[----:B-1----:R-:W-:Y:S02]  /*0170*/  ULEA UR4, UR6, UR4, 0x18 ;  /* 0x0000000406047291 */ /* 0x002fe4000f8ec0ff */
[----:B------:R-:W-:-:S04]  /*0180*/  ULEA UR5, UR6, UR5, 0x18 ;  /* 0x0000000506057291 */ /* 0x000fc8000f8ec0ff */
[C---:B------:R-:W-:Y:S02]  /*0190*/  LEA R0, R11.reuse, UR4, 0x5 ;  /* 0x000000040b007c11 */ /* 0x040fe4000f8e28ff */
[----:B------:R-:W-:Y:S02]  /*01a0*/  LEA R6, R11, UR5, 0x5 ;  /* 0x000000050b067c11 */ /* 0x000fe4000f8e28ff */
[C---:B------:R-:W-:Y:S02]  /*01b0*/  LEA R0, R13.reuse, R0, 0x1 ;  /* 0x000000000d007211 */ /* 0x040fe400078e08ff */
[----:B------:R-:W-:Y:S01]  /*01c0*/  LEA R6, R13, R6, 0x1 ;  /* 0x000000060d067211 */ /* 0x000fe200078e08ff */
[----:B0-----:R-:W-:Y:S02]  /*01d0*/  IMAD.WIDE R2, R7, 0x4, R2 ;  /* 0x0000000407027825 */ /* 0x001fe400078e0202 */
[----:B---3--:R-:W-:Y:S04]  /*01e0*/  STS.U16 [R0], R9 ;  /* 0x0000000900007388 */ /* 0x008fe80000000400 */
[----:B--2---:R-:W-:Y:S01]  /*01f0*/  STS.U16 [R6], R5 ;  /* 0x0000000506007388 */ /* 0x004fe20000000400 */
[----:B------:R-:W-:Y:S06]  /*0200*/  BAR.SYNC.DEFER_BLOCKING 0x0 ;  /* 0x0000000000007b1d */ /* 0x000fec0000010000 */
[----:B------:R-:W0:Y:S04]  /*0210*/  LDS.U16 R4, [R0] ;  /* 0x0000000000047984 */ /* 0x000e280000000400 */
[----:B------:R-:W1:Y:S01]  /*0220*/  LDS.U16 R8, [R6] ;  /* 0x0000000006087984 */ /* 0x000e620000000400 */
[----:B0-----:R-:W-:-:S02]  /*0230*/  HADD2.F32 R4, -RZ, R4.H0_H0 ;  /* 0x20000004ff047230 */ /* 0x001fc40000004100 */
[----:B-1----:R-:W-:-:S05]  /*0240*/  HADD2.F32 R11, -RZ, R8.H0_H0 ;  /* 0x20000008ff0b7230 */ /* 0x002fca0000004100 */
[----:B------:R-:W-:-:S05]  /*0250*/  FADD R11, R4, R11 ;  /* 0x0000000b040b7221 */ /* 0x000fca0000000000 */
[----:B------:R-:W-:Y:S01]  /*0260*/  STG.E desc[UR8][R2.64], R11 ;  /* 0x0000000b02007986 */ /* 0x000fe2000c101908 */
[----:B------:R-:W-:Y:S05]  /*0270*/  EXIT ;  /* 0x000000000000794d */ /* 0x000fea0003800000 */
.L_x_0:
[----:B------:R-:W-:-:S00]  /*0280*/  BRA `(.L_x_0) ;  /* 0xfffffffc00fc7947 */ /* 0x000fc0000383ffff */
[----:B------:R-:W-:-:S00]  /*0290*/  NOP ;  /* 0x0000000000007918 */ /* 0x000fc00000000000 */
        /* <DEDUP_REMOVED lines=14> */
.L_x_1:


//--------------------- .nv.shared._Z10add_kernelPK6__halfS1_Pfii --------------------------
	.section	.nv.shared._Z10add_kernelPK6__halfS1_Pfii,"aw",@nobits
	.sectionflags	@""
	.align	2
.nv.shared._Z10add_kernelPK6__halfS1_Pfii:
	.zero		2048


//--------------------- .nv.shared.reserved.0     --------------------------
	.section	.nv.shared.reserved.0,"aw",@nobits
	.weak		__nv_reservedSMEM_offset_0_alias
	.size		__nv_reservedSMEM_offset_0_alias, 0, 64
	.other		__nv_reservedSMEM_offset_0_alias,@"STO_CUDA_RESERVED_SHARED STV_DEFAULT"
__nv_reservedSMEM_offset_0_alias:
	.zero		0
	.zero		64


//--------------------- .nv.constant0._Z10add_kernelPK6__halfS1_Pfii --------------------------
	.section	.nv.constant0._Z10add_kernelPK6__halfS1_Pfii,"a",@progbits
	.sectionflags	@""
	.align	4
.nv.constant0._Z10add_kernelPK6__halfS1_Pfii:
	.zero		928


//--------------------- SYMBOLS --------------------------

	.type		.nv.reservedSmem.offset0,@object
	.size		.nv.reservedSmem.offset0,0x4
	.type		.nv.reservedSmem.cap,@object
	.size		.nv.reservedSmem.cap,0x4
